//
// Generated by NVIDIA NVVM Compiler
//
// Compiler Build ID: CL-36424714
// Cuda compilation tools, release 13.0, V13.0.88
// Based on NVVM 20.0.0
//

.version 9.0
.target sm_100
.address_size 64

	// .globl	_Z16TournamentKernelPfi

.visible .entry _Z16TournamentKernelPfi(
	.param .u64 .ptr .align 1 _Z16TournamentKernelPfi_param_0,
	.param .u32 _Z16TournamentKernelPfi_param_1
)
{
	.reg .pred 	%p<4>;
	.reg .b32 	%r<16>;
	.reg .b32 	%f<3>;
	.reg .b64 	%rd<7>;

	ld.param.u64 	%rd4, [_Z16TournamentKernelPfi_param_0];
	ld.param.u32 	%r7, [_Z16TournamentKernelPfi_param_1];
	cvta.to.global.u64 	%rd1, %rd4;
	mov.u32 	%r9, %ctaid.x;
	mov.u32 	%r1, %ntid.x;
	mov.u32 	%r10, %tid.x;
	mad.lo.s32 	%r11, %r9, %r1, %r10;
	mul.lo.s32 	%r12, %r11, %r7;
	shl.b32 	%r2, %r12, 1;
	mul.lo.s32 	%r3, %r7, %r10;
	mul.wide.u32 	%rd5, %r2, 4;
	add.s64 	%rd2, %rd1, %rd5;
	mov.b32 	%r15, 1;
$L__BB0_1:
	mul.lo.s32 	%r5, %r15, %r7;
	rem.u32 	%r13, %r3, %r5;
	setp.ne.s32 	%p1, %r13, 0;
	@%p1 bra 	$L__BB0_4;
	ld.global.f32 	%f1, [%rd2];
	add.s32 	%r14, %r5, %r2;
	mul.wide.u32 	%rd6, %r14, 4;
	add.s64 	%rd3, %rd1, %rd6;
	ld.global.f32 	%f2, [%rd3];
	setp.geu.f32 	%p2, %f1, %f2;
	@%p2 bra 	$L__BB0_4;
	st.global.f32 	[%rd2], %f2;
	st.global.f32 	[%rd3], %f1;
$L__BB0_4:
	bar.sync 	0;
	shl.b32 	%r15, %r15, 1;
	setp.le.u32 	%p3, %r15, %r1;
	@%p3 bra 	$L__BB0_1;
	ret;

}


// ===== COMPILED SASS (sm_100) =====

	.target	sm_100

	.elftype	@"ET_EXEC"


//--------------------- .note.nv.tkinfo           --------------------------
	.section	.note.nv.tkinfo,"",@"SHT_NOTE"
	.sectionflags	@"SHF_NOTE_NV_TKINFO"
	.tkinfo
        /*0018*/ 	.word	0x00000002
        /*0030*/ 	.string	""
        /*0030*/ 	.string	"ptxas"
        /*0030*/ 	.string	"Cuda compilation tools, release 13.0, V13.0.88"
        /*0030*/ 	.string	"Build cuda_13.0.r13.0/compiler.36424714_0"
        /*0030*/ 	.string	"-arch sm_100 -m 64 "



//--------------------- .note.nv.cuinfo           --------------------------
	.section	.note.nv.cuinfo,"",@"SHT_NOTE"
	.sectionflags	@"SHF_NOTE_NV_CUINFO"
        /*0018*/ 	.short	0x0002
        /*001a*/ 	.short	0x0064
        /*001c*/ 	.short	0x0082
	.zero		2


//--------------------- .nv.info                  --------------------------
	.section	.nv.info,"",@"SHT_CUDA_INFO"
	.align	4


	//----- nvinfo : EIATTR_REGCOUNT
	.align		4
        /*0000*/ 	.byte	0x04, 0x2f
        /*0002*/ 	.short	(.L_1 - .L_0)
	.align		4
.L_0:
        /*0004*/ 	.word	index@(_Z16TournamentKernelPfi)
        /*0008*/ 	.word	0x00000010


	//----- nvinfo : EIATTR_FRAME_SIZE
	.align		4
.L_1:
        /*000c*/ 	.byte	0x04, 0x11
        /*000e*/ 	.short	(.L_3 - .L_2)
	.align		4
.L_2:
        /*0010*/ 	.word	index@(_Z16TournamentKernelPfi)
        /*0014*/ 	.word	0x00000000


	//----- nvinfo : EIATTR_MIN_STACK_SIZE
	.align		4
.L_3:
        /*0018*/ 	.byte	0x04, 0x12
        /*001a*/ 	.short	(.L_5 - .L_4)
	.align		4
.L_4:
        /*001c*/ 	.word	index@(_Z16TournamentKernelPfi)
        /*0020*/ 	.word	0x00000000
.L_5:


//--------------------- .nv.compat                --------------------------
	.section	.nv.compat,"",@"SHT_CUDA_COMPAT_INFO"
	.align	4
        /*0000*/ 	.byte	0x02, 0x09, 0x00, 0x00, 0x02, 0x02, 0x01, 0x00, 0x02, 0x05, 0x05, 0x00, 0x03, 0x07, 0x01, 0x01
        /*0010*/ 	.byte	0x02, 0x03, 0x00, 0x00, 0x02, 0x06, 0x01, 0x00, 0x04, 0x0b, 0x08, 0x00, 0x09, 0x00, 0x00, 0x00
        /*0020*/ 	.byte	0x00, 0x00, 0x00, 0x00


//--------------------- .nv.info._Z16TournamentKernelPfi --------------------------
	.section	.nv.info._Z16TournamentKernelPfi,"",@"SHT_CUDA_INFO"
	.sectionflags	@""
	.align	4


	//----- nvinfo : EIATTR_CUDA_API_VERSION
	.align		4
        /*0000*/ 	.byte	0x04, 0x37
        /*0002*/ 	.short	(.L_7 - .L_6)
.L_6:
        /*0004*/ 	.word	0x00000082


	//----- nvinfo : EIATTR_KPARAM_INFO
	.align		4
.L_7:
        /*0008*/ 	.byte	0x04, 0x17
        /*000a*/ 	.short	(.L_9 - .L_8)
.L_8:
        /*000c*/ 	.word	0x00000000
        /*0010*/ 	.short	0x0001
        /*0012*/ 	.short	0x0008
        /*0014*/ 	.byte	0x00, 0xf0, 0x11, 0x00


	//----- nvinfo : EIATTR_KPARAM_INFO
	.align		4
.L_9:
        /*0018*/ 	.byte	0x04, 0x17
        /*001a*/ 	.short	(.L_11 - .L_10)
.L_10:
        /*001c*/ 	.word	0x00000000
        /*0020*/ 	.short	0x0000
        /*0022*/ 	.short	0x0000
        /*0024*/ 	.byte	0x00, 0xf5, 0x21, 0x00


	//----- nvinfo : EIATTR_SPARSE_MMA_MASK
	.align		4
.L_11:
        /*0028*/ 	.byte	0x03, 0x50
        /*002a*/ 	.short	0x0000


	//----- nvinfo : EIATTR_MAXREG_COUNT
	.align		4
        /*002c*/ 	.byte	0x03, 0x1b
        /*002e*/ 	.short	0x00ff


	//----- nvinfo : EIATTR_NUM_BARRIERS
	.align		4
        /*0030*/ 	.byte	0x02, 0x4c
        /*0032*/ 	.byte	0x01
	.zero		1


	//----- nvinfo : EIATTR_MERCURY_ISA_VERSION
	.align		4
        /*0034*/ 	.byte	0x03, 0x5f
        /*0036*/ 	.short	0x0101


	//----- nvinfo : EIATTR_VRC_CTA_INIT_COUNT
	.align		4
        /*0038*/ 	.byte	0x02, 0x4a
	.zero		1
	.zero		1


	//----- nvinfo : EIATTR_EXIT_INSTR_OFFSETS
	.align		4
        /*003c*/ 	.byte	0x04, 0x1c
        /*003e*/ 	.short	(.L_13 - .L_12)


	//   ....[0]....
.L_12:
        /*0040*/ 	.word	0x00000310


	//----- nvinfo : EIATTR_CRS_STACK_SIZE
	.align		4
.L_13:
        /*0044*/ 	.byte	0x04, 0x1e
        /*0046*/ 	.short	(.L_15 - .L_14)
.L_14:
        /*0048*/ 	.word	0x00000000


	//----- nvinfo : EIATTR_CBANK_PARAM_SIZE
	.align		4
.L_15:
        /*004c*/ 	.byte	0x03, 0x19
        /*004e*/ 	.short	0x000c


	//----- nvinfo : EIATTR_PARAM_CBANK
	.align		4
        /*0050*/ 	.byte	0x04, 0x0a
        /*0052*/ 	.short	(.L_17 - .L_16)
	.align		4
.L_16:
        /*0054*/ 	.word	index@(.nv.constant0._Z16TournamentKernelPfi)
        /*0058*/ 	.short	0x0380
        /*005a*/ 	.short	0x000c


	//----- nvinfo : EIATTR_SW_WAR
	.align		4
.L_17:
        /*005c*/ 	.byte	0x04, 0x36
        /*005e*/ 	.short	(.L_19 - .L_18)
.L_18:
        /*0060*/ 	.word	0x00000008
.L_19:


//--------------------- .nv.callgraph             --------------------------
	.section	.nv.callgraph,"",@"SHT_CUDA_CALLGRAPH"
	.align	4
	.sectionentsize	8
	.align		4
        /*0000*/ 	.word	0x00000000
	.align		4
        /*0004*/ 	.word	0xffffffff
	.align		4
        /*0008*/ 	.word	0x00000000
	.align		4
        /*000c*/ 	.word	0xfffffffe
	.align		4
        /*0010*/ 	.word	0x00000000
	.align		4
        /*0014*/ 	.word	0xfffffffd
	.align		4
        /*0018*/ 	.word	0x00000000
	.align		4
        /*001c*/ 	.word	0xfffffffc


//--------------------- .text._Z16TournamentKernelPfi --------------------------
	.section	.text._Z16TournamentKernelPfi,"ax",@progbits
	.align	128
        .global         _Z16TournamentKernelPfi
        .type           _Z16TournamentKernelPfi,@function
        .size           _Z16TournamentKernelPfi,(.L_x_4 - _Z16TournamentKernelPfi)
        .other          _Z16TournamentKernelPfi,@"STO_CUDA_ENTRY STV_DEFAULT"
_Z16TournamentKernelPfi:
.text._Z16TournamentKernelPfi:
[----:B------:R-:W-:Y:S01]  /*0000*/  LDC R1, c[0x0][0x37c] ;  /* 0x0000df00ff017b82 */ /* 0x000fe20000000800 */
[----:B------:R-:W0:Y:S07]  /*0010*/  S2R R0, SR_TID.X ;  /* 0x0000000000007919 */ /* 0x000e2e0000002100 */
[----:B------:R-:W0:Y:S01]  /*0020*/  S2UR UR4, SR_CTAID.X ;  /* 0x00000000000479c3 */ /* 0x000e220000002500 */
[----:B------:R-:W1:Y:S01]  /*0030*/  LDCU UR5, c[0x0][0x388] ;  /* 0x00007100ff0577ac */ /* 0x000e620008000800 */
[----:B------:R-:W2:Y:S06]  /*0040*/  LDCU.64 UR6, c[0x0][0x358] ;  /* 0x00006b00ff0677ac */ /* 0x000eac0008000a00 */
[----:B------:R-:W0:Y:S01]  /*0050*/  LDC R7, c[0x0][0x360] ;  /* 0x0000d800ff077b82 */ /* 0x000e220000000800 */
[----:B------:R-:W3:Y:S07]  /*0060*/  LDCU UR8, c[0x0][0x388] ;  /* 0x00007100ff0877ac */ /* 0x000eee0008000800 */
[----:B------:R-:W4:Y:S08]  /*0070*/  LDC.64 R4, c[0x0][0x380] ;  /* 0x0000e000ff047b82 */ /* 0x000f300000000a00 */
[----:B------:R-:W2:Y:S01]  /*0080*/  LDC.64 R2, c[0x0][0x380] ;  /* 0x0000e000ff027b82 */ /* 0x000ea20000000a00 */
[----:B0-----:R-:W-:Y:S01]  /*0090*/  IMAD R6, R7, UR4, R0 ;  /* 0x0000000407067c24 */ /* 0x001fe2000f8e0200 */
[----:B------:R-:W-:-:S03]  /*00a0*/  UMOV UR4, 0x1 ;  /* 0x0000000100047882 */ /* 0x000fc60000000000 */
[----:B-1----:R-:W-:-:S05]  /*00b0*/  IMAD R6, R6, UR5, RZ ;  /* 0x0000000506067c24 */ /* 0x002fca000f8e02ff */
[----:B------:R-:W-:Y:S01]  /*00c0*/  SHF.L.U32 R11, R6, 0x1, RZ ;  /* 0x00000001060b7819 */ /* 0x000fe200000006ff */
[----:B------:R-:W-:-:S04]  /*00d0*/  IMAD R6, R0, UR5, RZ ;  /* 0x0000000500067c24 */ /* 0x000fc8000f8e02ff */
[----:B---34-:R-:W-:-:S07]  /*00e0*/  IMAD.WIDE.U32 R4, R11, 0x4, R4 ;  /* 0x000000040b047825 */ /* 0x018fce00078e0004 */
.L_x_2:
[----:B------:R-:W-:Y:S01]  /*00f0*/  UIMAD UR5, UR4, UR8, URZ ;  /* 0x00000008040572a4 */ /* 0x000fe2000f8e02ff */
[----:B------:R-:W-:Y:S05]  /*0100*/  BSSY.RECONVERGENT B0, `(.L_x_0) ;  /* 0x000001c000007945 */ /* 0x000fea0003800200 */
[----:B0-----:R-:W-:Y:S02]  /*0110*/  IADD3 R13, PT, PT, RZ, -UR5, RZ ;  /* 0x80000005ff0d7c10 */ /* 0x001fe4000fffe0ff */
[----:B------:R-:W-:Y:S01]  /*0120*/  ISETP.NE.U32.AND P1, PT, RZ, UR5, PT ;  /* 0x00000005ff007c0c */ /* 0x000fe2000bf25070 */
[----:B------:R-:W0:Y:S08]  /*0130*/  I2F.U32.RP R10, UR5 ;  /* 0x00000005000a7d06 */ /* 0x000e300008209000 */
[----:B0-----:R-:W0:Y:S02]  /*0140*/  MUFU.RCP R10, R10 ;  /* 0x0000000a000a7308 */ /* 0x001e240000001000 */
[----:B0-----:R-:W-:-:S06]  /*0150*/  IADD3 R8, PT, PT, R10, 0xffffffe, RZ ;  /* 0x0ffffffe0a087810 */ /* 0x001fcc0007ffe0ff */
[----:B------:R0:W1:Y:S02]  /*0160*/  F2I.FTZ.U32.TRUNC.NTZ R9, R8 ;  /* 0x0000000800097305 */ /* 0x000064000021f000 */
[----:B0-----:R-:W-:Y:S02]  /*0170*/  IMAD.MOV.U32 R8, RZ, RZ, RZ ;  /* 0x000000ffff087224 */ /* 0x001fe400078e00ff */
[----:B-1----:R-:W-:-:S04]  /*0180*/  IMAD R13, R13, R9, RZ ;  /* 0x000000090d0d7224 */ /* 0x002fc800078e02ff */
[----:B------:R-:W-:-:S06]  /*0190*/  IMAD.HI.U32 R9, R9, R13, R8 ;  /* 0x0000000d09097227 */ /* 0x000fcc00078e0008 */
[----:B------:R-:W-:-:S05]  /*01a0*/  IMAD.HI.U32 R9, R9, R6, RZ ;  /* 0x0000000609097227 */ /* 0x000fca00078e00ff */
[----:B------:R-:W-:-:S05]  /*01b0*/  IADD3 R9, PT, PT, -R9, RZ, RZ ;  /* 0x000000ff09097210 */ /* 0x000fca0007ffe1ff */
[----:B------:R-:W-:-:S04]  /*01c0*/  IMAD R9, R9, UR4, R0 ;  /* 0x0000000409097c24 */ /* 0x000fc8000f8e0200 */
[----:B------:R-:W-:-:S05]  /*01d0*/  IMAD R9, R9, UR8, RZ ;  /* 0x0000000809097c24 */ /* 0x000fca000f8e02ff */
[----:B------:R-:W-:-:S13]  /*01e0*/  ISETP.GE.U32.AND P0, PT, R9, UR5, PT ;  /* 0x0000000509007c0c */ /* 0x000fda000bf06070 */
[----:B------:R-:W-:-:S05]  /*01f0*/  @P0 VIADD R9, R9, -UR5 ;  /* 0x8000000509090c36 */ /* 0x000fca0008000000 */
[----:B------:R-:W-:-:S13]  /*0200*/  ISETP.GE.U32.AND P0, PT, R9, UR5, PT ;  /* 0x0000000509007c0c */ /* 0x000fda000bf06070 */
[----:B------:R-:W-:Y:S02]  /*0210*/  @P0 IADD3 R9, PT, PT, R9, -UR5, RZ ;  /* 0x8000000509090c10 */ /* 0x000fe4000fffe0ff */
[----:B------:R-:W-:-:S04]  /*0220*/  @!P1 LOP3.LUT R9, RZ, UR5, RZ, 0x33, !PT ;  /* 0x00000005ff099c12 */ /* 0x000fc8000f8e33ff */
[----:B------:R-:W-:-:S13]  /*0230*/  ISETP.NE.AND P0, PT, R9, RZ, PT ;  /* 0x000000ff0900720c */ /* 0x000fda0003f05270 */
[----:B------:R-:W-:Y:S05]  /*0240*/  @P0 BRA `(.L_x_1) ;  /* 0x00000000001c0947 */ /* 0x000fea0003800000 */
[----:B------:R-:W-:Y:S01]  /*0250*/  IADD3 R9, PT, PT, R11, UR5, RZ ;  /* 0x000000050b097c10 */ /* 0x000fe2000fffe0ff */
[----:B--2---:R-:W2:Y:S04]  /*0260*/  LDG.E R13, desc[UR6][R4.64] ;  /* 0x00000006040d7981 */ /* 0x004ea8000c1e1900 */
[----:B------:R-:W-:-:S05]  /*0270*/  IMAD.WIDE.U32 R8, R9, 0x4, R2 ;  /* 0x0000000409087825 */ /* 0x000fca00078e0002 */
[----:B------:R-:W2:Y:S02]  /*0280*/  LDG.E R10, desc[UR6][R8.64] ;  /* 0x00000006080a7981 */ /* 0x000ea4000c1e1900 */
[----:B--2---:R-:W-:-:S13]  /*0290*/  FSETP.GEU.AND P0, PT, R13, R10, PT ;  /* 0x0000000a0d00720b */ /* 0x004fda0003f0e000 */
[----:B------:R0:W-:Y:S04]  /*02a0*/  @!P0 STG.E desc[UR6][R4.64], R10 ;  /* 0x0000000a04008986 */ /* 0x0001e8000c101906 */
[----:B------:R0:W-:Y:S02]  /*02b0*/  @!P0 STG.E desc[UR6][R8.64], R13 ;  /* 0x0000000d08008986 */ /* 0x0001e4000c101906 */
.L_x_1:
[----:B--2---:R-:W-:Y:S05]  /*02c0*/  BSYNC.RECONVERGENT B0 ;  /* 0x0000000000007941 */ /* 0x004fea0003800200 */
.L_x_0:
[----:B------:R-:W-:Y:S01]  /*02d0*/  USHF.L.U32 UR4, UR4, 0x1, URZ ;  /* 0x0000000104047899 */ /* 0x000fe200080006ff */
[----:B------:R-:W-:Y:S05]  /*02e0*/  BAR.SYNC.DEFER_BLOCKING 0x0 ;  /* 0x0000000000007b1d */ /* 0x000fea0000010000 */
[----:B------:R-:W-:-:S13]  /*02f0*/  ISETP.LT.U32.AND P0, PT, R7, UR4, PT ;  /* 0x0000000407007c0c */ /* 0x000fda000bf01070 */
[----:B------:R-:W-:Y:S05]  /*0300*/  @!P0 BRA `(.L_x_2) ;  /* 0xfffffffc00788947 */ /* 0x000fea000383ffff */
[----:B------:R-:W-:Y:S05]  /*0310*/  EXIT ;  /* 0x000000000000794d */ /* 0x000fea0003800000 */
.L_x_3:
[----:B------:R-:W-:-:S00]  /*0320*/  BRA `(.L_x_3) ;  /* 0xfffffffc00fc7947 */ /* 0x000fc0000383ffff */
[----:B------:R-:W-:-:S00]  /*0330*/  NOP ;  /* 0x0000000000007918 */ /* 0x000fc00000000000 */
        /* <DEDUP_REMOVED lines=12> */
.L_x_4:


//--------------------- .nv.shared.reserved.0     --------------------------
	.section	.nv.shared.reserved.0,"aw",@nobits
	.weak		__nv_reservedSMEM_offset_0_alias
	.size		__nv_reservedSMEM_offset_0_alias, 0, 64
	.other		__nv_reservedSMEM_offset_0_alias,@"STO_CUDA_RESERVED_SHARED STV_DEFAULT"
__nv_reservedSMEM_offset_0_alias:
	.zero		0
	.zero		64


//--------------------- .nv.constant0._Z16TournamentKernelPfi --------------------------
	.section	.nv.constant0._Z16TournamentKernelPfi,"a",@progbits
	.sectionflags	@""
	.align	4
.nv.constant0._Z16TournamentKernelPfi:
	.zero		908


//--------------------- SYMBOLS --------------------------

	.type		.nv.reservedSmem.offset0,@object
	.size		.nv.reservedSmem.offset0,0x4
